//
// Generated by NVIDIA NVVM Compiler
//
// Compiler Build ID: CL-36424714
// Cuda compilation tools, release 13.0, V13.0.88
// Based on NVVM 20.0.0
//

.version 9.0
.target sm_100
.address_size 64

	// .globl	starpufftf_cuda_1d_twiddle

.visible .entry starpufftf_cuda_1d_twiddle(
	.param .u64 .ptr .align 1 starpufftf_cuda_1d_twiddle_param_0,
	.param .u64 .ptr .align 1 starpufftf_cuda_1d_twiddle_param_1,
	.param .u32 starpufftf_cuda_1d_twiddle_param_2,
	.param .u32 starpufftf_cuda_1d_twiddle_param_3
)
{
	.reg .b32 	%r<4>;
	.reg .b32 	%f<10>;
	.reg .b64 	%rd<9>;

	ld.param.u64 	%rd1, [starpufftf_cuda_1d_twiddle_param_0];
	ld.param.u64 	%rd2, [starpufftf_cuda_1d_twiddle_param_1];
	ld.param.u32 	%r1, [starpufftf_cuda_1d_twiddle_param_3];
	cvta.to.global.u64 	%rd3, %rd2;
	cvta.to.global.u64 	%rd4, %rd1;
	mov.u32 	%r2, %ctaid.x;
	mul.wide.u32 	%rd5, %r2, 8;
	add.s64 	%rd6, %rd4, %rd5;
	ld.global.v2.f32 	{%f1, %f2}, [%rd6];
	mul.lo.s32 	%r3, %r1, %r2;
	mul.wide.u32 	%rd7, %r3, 8;
	add.s64 	%rd8, %rd3, %rd7;
	ld.global.v2.f32 	{%f3, %f4}, [%rd8];
	mul.f32 	%f5, %f1, %f3;
	mul.f32 	%f6, %f2, %f4;
	sub.f32 	%f7, %f5, %f6;
	mul.f32 	%f8, %f1, %f4;
	fma.rn.f32 	%f9, %f2, %f3, %f8;
	st.global.v2.f32 	[%rd6], {%f7, %f9};
	ret;

}
	// .globl	starpufftf_cuda_2d_twiddle
.visible .entry starpufftf_cuda_2d_twiddle(
	.param .u64 .ptr .align 1 starpufftf_cuda_2d_twiddle_param_0,
	.param .u64 .ptr .align 1 starpufftf_cuda_2d_twiddle_param_1,
	.param .u64 .ptr .align 1 starpufftf_cuda_2d_twiddle_param_2,
	.param .u32 starpufftf_cuda_2d_twiddle_param_3,
	.param .u32 starpufftf_cuda_2d_twiddle_param_4,
	.param .u32 starpufftf_cuda_2d_twiddle_param_5,
	.param .u32 starpufftf_cuda_2d_twiddle_param_6
)
{
	.reg .b32 	%r<9>;
	.reg .b32 	%f<17>;
	.reg .b64 	%rd<13>;

	ld.param.u64 	%rd1, [starpufftf_cuda_2d_twiddle_param_0];
	ld.param.u64 	%rd2, [starpufftf_cuda_2d_twiddle_param_1];
	ld.param.u64 	%rd3, [starpufftf_cuda_2d_twiddle_param_2];
	ld.param.u32 	%r1, [starpufftf_cuda_2d_twiddle_param_4];
	ld.param.u32 	%r2, [starpufftf_cuda_2d_twiddle_param_5];
	ld.param.u32 	%r3, [starpufftf_cuda_2d_twiddle_param_6];
	cvta.to.global.u64 	%rd4, %rd3;
	cvta.to.global.u64 	%rd5, %rd2;
	cvta.to.global.u64 	%rd6, %rd1;
	mov.u32 	%r4, %ctaid.x;
	mov.u32 	%r5, %ctaid.y;
	mad.lo.s32 	%r6, %r1, %r4, %r5;
	mul.wide.u32 	%rd7, %r6, 8;
	add.s64 	%rd8, %rd6, %rd7;
	ld.global.v2.f32 	{%f1, %f2}, [%rd8];
	mul.lo.s32 	%r7, %r2, %r4;
	mul.wide.u32 	%rd9, %r7, 8;
	add.s64 	%rd10, %rd5, %rd9;
	ld.global.v2.f32 	{%f3, %f4}, [%rd10];
	mul.f32 	%f5, %f1, %f3;
	mul.f32 	%f6, %f2, %f4;
	sub.f32 	%f7, %f5, %f6;
	mul.f32 	%f8, %f1, %f4;
	fma.rn.f32 	%f9, %f2, %f3, %f8;
	mul.lo.s32 	%r8, %r3, %r5;
	mul.wide.u32 	%rd11, %r8, 8;
	add.s64 	%rd12, %rd4, %rd11;
	ld.global.v2.f32 	{%f10, %f11}, [%rd12];
	mul.f32 	%f12, %f10, %f7;
	mul.f32 	%f13, %f9, %f11;
	sub.f32 	%f14, %f12, %f13;
	mul.f32 	%f15, %f10, %f9;
	fma.rn.f32 	%f16, %f7, %f11, %f15;
	st.global.v2.f32 	[%rd8], {%f14, %f16};
	ret;

}


// ===== COMPILED SASS (sm_100) =====

	.target	sm_100

	.elftype	@"ET_EXEC"


//--------------------- .note.nv.tkinfo           --------------------------
	.section	.note.nv.tkinfo,"",@"SHT_NOTE"
	.sectionflags	@"SHF_NOTE_NV_TKINFO"
	.tkinfo
        /*0018*/ 	.word	0x00000002
        /*0030*/ 	.string	""
        /*0030*/ 	.string	"ptxas"
        /*0030*/ 	.string	"Cuda compilation tools, release 13.0, V13.0.88"
        /*0030*/ 	.string	"Build cuda_13.0.r13.0/compiler.36424714_0"
        /*0030*/ 	.string	"-arch sm_100 -m 64 "



//--------------------- .note.nv.cuinfo           --------------------------
	.section	.note.nv.cuinfo,"",@"SHT_NOTE"
	.sectionflags	@"SHF_NOTE_NV_CUINFO"
        /*0018*/ 	.short	0x0002
        /*001a*/ 	.short	0x0064
        /*001c*/ 	.short	0x0082
	.zero		2


//--------------------- .nv.info                  --------------------------
	.section	.nv.info,"",@"SHT_CUDA_INFO"
	.align	4


	//----- nvinfo : EIATTR_REGCOUNT
	.align		4
        /*0000*/ 	.byte	0x04, 0x2f
        /*0002*/ 	.short	(.L_1 - .L_0)
	.align		4
.L_0:
        /*0004*/ 	.word	index@(starpufftf_cuda_1d_twiddle)
        /*0008*/ 	.word	0x0000000c


	//----- nvinfo : EIATTR_FRAME_SIZE
	.align		4
.L_1:
        /*000c*/ 	.byte	0x04, 0x11
        /*000e*/ 	.short	(.L_3 - .L_2)
	.align		4
.L_2:
        /*0010*/ 	.word	index@(starpufftf_cuda_1d_twiddle)
        /*0014*/ 	.word	0x00000000


	//----- nvinfo : EIATTR_REGCOUNT
	.align		4
.L_3:
        /*0018*/ 	.byte	0x04, 0x2f
        /*001a*/ 	.short	(.L_5 - .L_4)
	.align		4
.L_4:
        /*001c*/ 	.word	index@(starpufftf_cuda_2d_twiddle)
        /*0020*/ 	.word	0x00000010


	//----- nvinfo : EIATTR_FRAME_SIZE
	.align		4
.L_5:
        /*0024*/ 	.byte	0x04, 0x11
        /*0026*/ 	.short	(.L_7 - .L_6)
	.align		4
.L_6:
        /*0028*/ 	.word	index@(starpufftf_cuda_2d_twiddle)
        /*002c*/ 	.word	0x00000000


	//----- nvinfo : EIATTR_MIN_STACK_SIZE
	.align		4
.L_7:
        /*0030*/ 	.byte	0x04, 0x12
        /*0032*/ 	.short	(.L_9 - .L_8)
	.align		4
.L_8:
        /*0034*/ 	.word	index@(starpufftf_cuda_2d_twiddle)
        /*0038*/ 	.word	0x00000000


	//----- nvinfo : EIATTR_MIN_STACK_SIZE
	.align		4
.L_9:
        /*003c*/ 	.byte	0x04, 0x12
        /*003e*/ 	.short	(.L_11 - .L_10)
	.align		4
.L_10:
        /*0040*/ 	.word	index@(starpufftf_cuda_1d_twiddle)
        /*0044*/ 	.word	0x00000000
.L_11:


//--------------------- .nv.compat                --------------------------
	.section	.nv.compat,"",@"SHT_CUDA_COMPAT_INFO"
	.align	4
        /*0000*/ 	.byte	0x02, 0x09, 0x00, 0x00, 0x02, 0x02, 0x01, 0x00, 0x02, 0x05, 0x05, 0x00, 0x03, 0x07, 0x01, 0x01
        /*0010*/ 	.byte	0x02, 0x03, 0x00, 0x00, 0x02, 0x06, 0x01, 0x00, 0x04, 0x0b, 0x08, 0x00, 0x09, 0x00, 0x00, 0x00
        /*0020*/ 	.byte	0x00, 0x00, 0x00, 0x00


//--------------------- .nv.info.starpufftf_cuda_2d_twiddle --------------------------
	.section	.nv.info.starpufftf_cuda_2d_twiddle,"",@"SHT_CUDA_INFO"
	.sectionflags	@""
	.align	4


	//----- nvinfo : EIATTR_CUDA_API_VERSION
	.align		4
        /*0000*/ 	.byte	0x04, 0x37
        /*0002*/ 	.short	(.L_13 - .L_12)
.L_12:
        /*0004*/ 	.word	0x00000082


	//----- nvinfo : EIATTR_KPARAM_INFO
	.align		4
.L_13:
        /*0008*/ 	.byte	0x04, 0x17
        /*000a*/ 	.short	(.L_15 - .L_14)
.L_14:
        /*000c*/ 	.word	0x00000000
        /*0010*/ 	.short	0x0006
        /*0012*/ 	.short	0x0024
        /*0014*/ 	.byte	0x00, 0xf0, 0x11, 0x00


	//----- nvinfo : EIATTR_KPARAM_INFO
	.align		4
.L_15:
        /*0018*/ 	.byte	0x04, 0x17
        /*001a*/ 	.short	(.L_17 - .L_16)
.L_16:
        /*001c*/ 	.word	0x00000000
        /*0020*/ 	.short	0x0005
        /*0022*/ 	.short	0x0020
        /*0024*/ 	.byte	0x00, 0xf0, 0x11, 0x00


	//----- nvinfo : EIATTR_KPARAM_INFO
	.align		4
.L_17:
        /*0028*/ 	.byte	0x04, 0x17
        /*002a*/ 	.short	(.L_19 - .L_18)
.L_18:
        /*002c*/ 	.word	0x00000000
        /*0030*/ 	.short	0x0004
        /*0032*/ 	.short	0x001c
        /*0034*/ 	.byte	0x00, 0xf0, 0x11, 0x00


	//----- nvinfo : EIATTR_KPARAM_INFO
	.align		4
.L_19:
        /*0038*/ 	.byte	0x04, 0x17
        /*003a*/ 	.short	(.L_21 - .L_20)
.L_20:
        /*003c*/ 	.word	0x00000000
        /*0040*/ 	.short	0x0003
        /*0042*/ 	.short	0x0018
        /*0044*/ 	.byte	0x00, 0xf0, 0x11, 0x00


	//----- nvinfo : EIATTR_KPARAM_INFO
	.align		4
.L_21:
        /*0048*/ 	.byte	0x04, 0x17
        /*004a*/ 	.short	(.L_23 - .L_22)
.L_22:
        /*004c*/ 	.word	0x00000000
        /*0050*/ 	.short	0x0002
        /*0052*/ 	.short	0x0010
        /*0054*/ 	.byte	0x00, 0xf5, 0x21, 0x00


	//----- nvinfo : EIATTR_KPARAM_INFO
	.align		4
.L_23:
        /*0058*/ 	.byte	0x04, 0x17
        /*005a*/ 	.short	(.L_25 - .L_24)
.L_24:
        /*005c*/ 	.word	0x00000000
        /*0060*/ 	.short	0x0001
        /*0062*/ 	.short	0x0008
        /*0064*/ 	.byte	0x00, 0xf5, 0x21, 0x00


	//----- nvinfo : EIATTR_KPARAM_INFO
	.align		4
.L_25:
        /*0068*/ 	.byte	0x04, 0x17
        /*006a*/ 	.short	(.L_27 - .L_26)
.L_26:
        /*006c*/ 	.word	0x00000000
        /*0070*/ 	.short	0x0000
        /*0072*/ 	.short	0x0000
        /*0074*/ 	.byte	0x00, 0xf5, 0x21, 0x00


	//----- nvinfo : EIATTR_SPARSE_MMA_MASK
	.align		4
.L_27:
        /*0078*/ 	.byte	0x03, 0x50
        /*007a*/ 	.short	0x0000


	//----- nvinfo : EIATTR_MAXREG_COUNT
	.align		4
        /*007c*/ 	.byte	0x03, 0x1b
        /*007e*/ 	.short	0x00ff


	//----- nvinfo : EIATTR_MERCURY_ISA_VERSION
	.align		4
        /*0080*/ 	.byte	0x03, 0x5f
        /*0082*/ 	.short	0x0101


	//----- nvinfo : EIATTR_VRC_CTA_INIT_COUNT
	.align		4
        /*0084*/ 	.byte	0x02, 0x4a
	.zero		1
	.zero		1


	//----- nvinfo : EIATTR_EXIT_INSTR_OFFSETS
	.align		4
        /*0088*/ 	.byte	0x04, 0x1c
        /*008a*/ 	.short	(.L_29 - .L_28)


	//   ....[0]....
.L_28:
        /*008c*/ 	.word	0x000001b0


	//----- nvinfo : EIATTR_CBANK_PARAM_SIZE
	.align		4
.L_29:
        /*0090*/ 	.byte	0x03, 0x19
        /*0092*/ 	.short	0x0028


	//----- nvinfo : EIATTR_PARAM_CBANK
	.align		4
        /*0094*/ 	.byte	0x04, 0x0a
        /*0096*/ 	.short	(.L_31 - .L_30)
	.align		4
.L_30:
        /*0098*/ 	.word	index@(.nv.constant0.starpufftf_cuda_2d_twiddle)
        /*009c*/ 	.short	0x0380
        /*009e*/ 	.short	0x0028


	//----- nvinfo : EIATTR_SW_WAR
	.align		4
.L_31:
        /*00a0*/ 	.byte	0x04, 0x36
        /*00a2*/ 	.short	(.L_33 - .L_32)
.L_32:
        /*00a4*/ 	.word	0x00000008
.L_33:


//--------------------- .nv.info.starpufftf_cuda_1d_twiddle --------------------------
	.section	.nv.info.starpufftf_cuda_1d_twiddle,"",@"SHT_CUDA_INFO"
	.sectionflags	@""
	.align	4


	//----- nvinfo : EIATTR_CUDA_API_VERSION
	.align		4
        /*0000*/ 	.byte	0x04, 0x37
        /*0002*/ 	.short	(.L_35 - .L_34)
.L_34:
        /*0004*/ 	.word	0x00000082


	//----- nvinfo : EIATTR_KPARAM_INFO
	.align		4
.L_35:
        /*0008*/ 	.byte	0x04, 0x17
        /*000a*/ 	.short	(.L_37 - .L_36)
.L_36:
        /*000c*/ 	.word	0x00000000
        /*0010*/ 	.short	0x0003
        /*0012*/ 	.short	0x0014
        /*0014*/ 	.byte	0x00, 0xf0, 0x11, 0x00


	//----- nvinfo : EIATTR_KPARAM_INFO
	.align		4
.L_37:
        /*0018*/ 	.byte	0x04, 0x17
        /*001a*/ 	.short	(.L_39 - .L_38)
.L_38:
        /*001c*/ 	.word	0x00000000
        /*0020*/ 	.short	0x0002
        /*0022*/ 	.short	0x0010
        /*0024*/ 	.byte	0x00, 0xf0, 0x11, 0x00


	//----- nvinfo : EIATTR_KPARAM_INFO
	.align		4
.L_39:
        /*0028*/ 	.byte	0x04, 0x17
        /*002a*/ 	.short	(.L_41 - .L_40)
.L_40:
        /*002c*/ 	.word	0x00000000
        /*0030*/ 	.short	0x0001
        /*0032*/ 	.short	0x0008
        /*0034*/ 	.byte	0x00, 0xf5, 0x21, 0x00


	//----- nvinfo : EIATTR_KPARAM_INFO
	.align		4
.L_41:
        /*0038*/ 	.byte	0x04, 0x17
        /*003a*/ 	.short	(.L_43 - .L_42)
.L_42:
        /*003c*/ 	.word	0x00000000
        /*0040*/ 	.short	0x0000
        /*0042*/ 	.short	0x0000
        /*0044*/ 	.byte	0x00, 0xf5, 0x21, 0x00


	//----- nvinfo : EIATTR_SPARSE_MMA_MASK
	.align		4
.L_43:
        /*0048*/ 	.byte	0x03, 0x50
        /*004a*/ 	.short	0x0000


	//----- nvinfo : EIATTR_MAXREG_COUNT
	.align		4
        /*004c*/ 	.byte	0x03, 0x1b
        /*004e*/ 	.short	0x00ff


	//----- nvinfo : EIATTR_MERCURY_ISA_VERSION
	.align		4
        /*0050*/ 	.byte	0x03, 0x5f
        /*0052*/ 	.short	0x0101


	//----- nvinfo : EIATTR_VRC_CTA_INIT_COUNT
	.align		4
        /*0054*/ 	.byte	0x02, 0x4a
	.zero		1
	.zero		1


	//----- nvinfo : EIATTR_EXIT_INSTR_OFFSETS
	.align		4
        /*0058*/ 	.byte	0x04, 0x1c
        /*005a*/ 	.short	(.L_45 - .L_44)


	//   ....[0]....
.L_44:
        /*005c*/ 	.word	0x00000100


	//----- nvinfo : EIATTR_CBANK_PARAM_SIZE
	.align		4
.L_45:
        /*0060*/ 	.byte	0x03, 0x19
        /*0062*/ 	.short	0x0018


	//----- nvinfo : EIATTR_PARAM_CBANK
	.align		4
        /*0064*/ 	.byte	0x04, 0x0a
        /*0066*/ 	.short	(.L_47 - .L_46)
	.align		4
.L_46:
        /*0068*/ 	.word	index@(.nv.constant0.starpufftf_cuda_1d_twiddle)
        /*006c*/ 	.short	0x0380
        /*006e*/ 	.short	0x0018


	//----- nvinfo : EIATTR_SW_WAR
	.align		4
.L_47:
        /*0070*/ 	.byte	0x04, 0x36
        /*0072*/ 	.short	(.L_49 - .L_48)
.L_48:
        /*0074*/ 	.word	0x00000008
.L_49:


//--------------------- .nv.callgraph             --------------------------
	.section	.nv.callgraph,"",@"SHT_CUDA_CALLGRAPH"
	.align	4
	.sectionentsize	8
	.align		4
        /*0000*/ 	.word	0x00000000
	.align		4
        /*0004*/ 	.word	0xffffffff
	.align		4
        /*0008*/ 	.word	0x00000000
	.align		4
        /*000c*/ 	.word	0xfffffffe
	.align		4
        /*0010*/ 	.word	0x00000000
	.align		4
        /*0014*/ 	.word	0xfffffffd
	.align		4
        /*0018*/ 	.word	0x00000000
	.align		4
        /*001c*/ 	.word	0xfffffffc


//--------------------- .text.starpufftf_cuda_2d_twiddle --------------------------
	.section	.text.starpufftf_cuda_2d_twiddle,"ax",@progbits
	.align	128
        .global         starpufftf_cuda_2d_twiddle
        .type           starpufftf_cuda_2d_twiddle,@function
        .size           starpufftf_cuda_2d_twiddle,(.L_x_2 - starpufftf_cuda_2d_twiddle)
        .other          starpufftf_cuda_2d_twiddle,@"STO_CUDA_ENTRY STV_DEFAULT"
starpufftf_cuda_2d_twiddle:
.text.starpufftf_cuda_2d_twiddle:
[----:B------:R-:W-:Y:S01]  /*0000*/  LDC R1, c[0x0][0x37c] ;  /* 0x0000df00ff017b82 */ /* 0x000fe20000000800 */
[----:B------:R-:W0:Y:S07]  /*0010*/  S2R R0, SR_CTAID.Y ;  /* 0x0000000000007919 */ /* 0x000e2e0000002600 */
[----:B------:R-:W1:Y:S01]  /*0020*/  S2UR UR6, SR_CTAID.X ;  /* 0x00000000000679c3 */ /* 0x000e620000002500 */
[----:B------:R-:W2:Y:S07]  /*0030*/  LDCU.64 UR4, c[0x0][0x358] ;  /* 0x00006b00ff0477ac */ /* 0x000eae0008000a00 */
[----:B------:R-:W1:Y:S08]  /*0040*/  LDC.64 R12, c[0x0][0x3a0] ;  /* 0x0000e800ff0c7b82 */ /* 0x000e700000000a00 */
[----:B------:R-:W0:Y:S08]  /*0050*/  LDC R9, c[0x0][0x39c] ;  /* 0x0000e700ff097b82 */ /* 0x000e300000000800 */
[----:B------:R-:W3:Y:S08]  /*0060*/  LDC.64 R4, c[0x0][0x388] ;  /* 0x0000e200ff047b82 */ /* 0x000ef00000000a00 */
[----:B------:R-:W4:Y:S01]  /*0070*/  LDC.64 R2, c[0x0][0x380] ;  /* 0x0000e000ff027b82 */ /* 0x000f220000000a00 */
[----:B-1----:R-:W-:-:S07]  /*0080*/  IMAD R11, R12, UR6, RZ ;  /* 0x000000060c0b7c24 */ /* 0x002fce000f8e02ff */
[----:B------:R-:W1:Y:S01]  /*0090*/  LDC.64 R6, c[0x0][0x390] ;  /* 0x0000e400ff067b82 */ /* 0x000e620000000a00 */
[----:B0-----:R-:W-:Y:S02]  /*00a0*/  IMAD R9, R9, UR6, R0 ;  /* 0x0000000609097c24 */ /* 0x001fe4000f8e0200 */
[----:B---3--:R-:W-:-:S04]  /*00b0*/  IMAD.WIDE.U32 R4, R11, 0x8, R4 ;  /* 0x000000080b047825 */ /* 0x008fc800078e0004 */
[----:B------:R-:W-:Y:S02]  /*00c0*/  IMAD R11, R0, R13, RZ ;  /* 0x0000000d000b7224 */ /* 0x000fe400078e02ff */
[----:B--2---:R-:W2:Y:S01]  /*00d0*/  LDG.E.64 R4, desc[UR4][R4.64] ;  /* 0x0000000404047981 */ /* 0x004ea2000c1e1b00 */
[----:B----4-:R-:W-:-:S05]  /*00e0*/  IMAD.WIDE.U32 R2, R9, 0x8, R2 ;  /* 0x0000000809027825 */ /* 0x010fca00078e0002 */
[----:B------:R-:W2:Y:S01]  /*00f0*/  LDG.E.64 R8, desc[UR4][R2.64] ;  /* 0x0000000402087981 */ /* 0x000ea2000c1e1b00 */
[----:B-1----:R-:W-:-:S06]  /*0100*/  IMAD.WIDE.U32 R6, R11, 0x8, R6 ;  /* 0x000000080b067825 */ /* 0x002fcc00078e0006 */
[----:B------:R-:W3:Y:S01]  /*0110*/  LDG.E.64 R6, desc[UR4][R6.64] ;  /* 0x0000000406067981 */ /* 0x000ee2000c1e1b00 */
[-C--:B--2---:R-:W-:Y:S01]  /*0120*/  FMUL R0, R8, R5.reuse ;  /* 0x0000000508007220 */ /* 0x084fe20000400000 */
[----:B------:R-:W-:-:S03]  /*0130*/  FMUL R11, R9, R5 ;  /* 0x00000005090b7220 */ /* 0x000fc60000400000 */
[-C--:B------:R-:W-:Y:S01]  /*0140*/  FFMA R0, R9, R4.reuse, R0 ;  /* 0x0000000409007223 */ /* 0x080fe20000000000 */
[----:B------:R-:W-:-:S03]  /*0150*/  FFMA R11, R8, R4, -R11 ;  /* 0x00000004080b7223 */ /* 0x000fc6000000080b */
[C---:B---3--:R-:W-:Y:S01]  /*0160*/  FMUL R8, R0.reuse, R7 ;  /* 0x0000000700087220 */ /* 0x048fe20000400000 */
[----:B------:R-:W-:-:S03]  /*0170*/  FMUL R0, R0, R6 ;  /* 0x0000000600007220 */ /* 0x000fc60000400000 */
[C---:B------:R-:W-:Y:S01]  /*0180*/  FFMA R8, R11.reuse, R6, -R8 ;  /* 0x000000060b087223 */ /* 0x040fe20000000808 */
[----:B------:R-:W-:-:S05]  /*0190*/  FFMA R9, R11, R7, R0 ;  /* 0x000000070b097223 */ /* 0x000fca0000000000 */
[----:B------:R-:W-:Y:S01]  /*01a0*/  STG.E.64 desc[UR4][R2.64], R8 ;  /* 0x0000000802007986 */ /* 0x000fe2000c101b04 */
[----:B------:R-:W-:Y:S05]  /*01b0*/  EXIT ;  /* 0x000000000000794d */ /* 0x000fea0003800000 */
.L_x_0:
[----:B------:R-:W-:-:S00]  /*01c0*/  BRA `(.L_x_0) ;  /* 0xfffffffc00fc7947 */ /* 0x000fc0000383ffff */
[----:B------:R-:W-:-:S00]  /*01d0*/  NOP ;  /* 0x0000000000007918 */ /* 0x000fc00000000000 */
        /* <DEDUP_REMOVED lines=10> */
.L_x_2:


//--------------------- .text.starpufftf_cuda_1d_twiddle --------------------------
	.section	.text.starpufftf_cuda_1d_twiddle,"ax",@progbits
	.align	128
        .global         starpufftf_cuda_1d_twiddle
        .type           starpufftf_cuda_1d_twiddle,@function
        .size           starpufftf_cuda_1d_twiddle,(.L_x_3 - starpufftf_cuda_1d_twiddle)
        .other          starpufftf_cuda_1d_twiddle,@"STO_CUDA_ENTRY STV_DEFAULT"
starpufftf_cuda_1d_twiddle:
.text.starpufftf_cuda_1d_twiddle:
[----:B------:R-:W-:Y:S01]  /*0000*/  LDC R1, c[0x0][0x37c] ;  /* 0x0000df00ff017b82 */ /* 0x000fe20000000800 */
[----:B------:R-:W0:Y:S07]  /*0010*/  S2R R9, SR_CTAID.X ;  /* 0x0000000000097919 */ /* 0x000e2e0000002500 */
[----:B------:R-:W0:Y:S01]  /*0020*/  LDC R0, c[0x0][0x394] ;  /* 0x0000e500ff007b82 */ /* 0x000e220000000800 */
[----:B------:R-:W1:Y:S07]  /*0030*/  LDCU.64 UR4, c[0x0][0x358] ;  /* 0x00006b00ff0477ac */ /* 0x000e6e0008000a00 */
[----:B------:R-:W2:Y:S08]  /*0040*/  LDC.64 R4, c[0x0][0x388] ;  /* 0x0000e200ff047b82 */ /* 0x000eb00000000a00 */
[----:B------:R-:W3:Y:S01]  /*0050*/  LDC.64 R2, c[0x0][0x380] ;  /* 0x0000e000ff027b82 */ /* 0x000ee20000000a00 */
[----:B0-----:R-:W-:-:S04]  /*0060*/  IMAD R7, R9, R0, RZ ;  /* 0x0000000009077224 */ /* 0x001fc800078e02ff */
[----:B--2---:R-:W-:-:S04]  /*0070*/  IMAD.WIDE.U32 R4, R7, 0x8, R4 ;  /* 0x0000000807047825 */ /* 0x004fc800078e0004 */
[----:B---3--:R-:W-:Y:S02]  /*0080*/  IMAD.WIDE.U32 R2, R9, 0x8, R2 ;  /* 0x0000000809027825 */ /* 0x008fe400078e0002 */
[----:B-1----:R-:W2:Y:S04]  /*0090*/  LDG.E.64 R4, desc[UR4][R4.64] ;  /* 0x0000000404047981 */ /* 0x002ea8000c1e1b00 */
[----:B------:R-:W2:Y:S02]  /*00a0*/  LDG.E.64 R6, desc[UR4][R2.64] ;  /* 0x0000000402067981 */ /* 0x000ea4000c1e1b00 */
[-C--:B--2---:R-:W-:Y:S01]  /*00b0*/  FMUL R9, R7, R5.reuse ;  /* 0x0000000507097220 */ /* 0x084fe20000400000 */
[----:B------:R-:W-:-:S03]  /*00c0*/  FMUL R0, R6, R5 ;  /* 0x0000000506007220 */ /* 0x000fc60000400000 */
[-C--:B------:R-:W-:Y:S01]  /*00d0*/  FFMA R6, R6, R4.reuse, -R9 ;  /* 0x0000000406067223 */ /* 0x080fe20000000809 */
[----:B------:R-:W-:-:S05]  /*00e0*/  FFMA R7, R7, R4, R0 ;  /* 0x0000000407077223 */ /* 0x000fca0000000000 */
[----:B------:R-:W-:Y:S01]  /*00f0*/  STG.E.64 desc[UR4][R2.64], R6 ;  /* 0x0000000602007986 */ /* 0x000fe2000c101b04 */
[----:B------:R-:W-:Y:S05]  /*0100*/  EXIT ;  /* 0x000000000000794d */ /* 0x000fea0003800000 */
.L_x_1:
        /* <DEDUP_REMOVED lines=15> */
.L_x_3:


//--------------------- .nv.shared.reserved.0     --------------------------
	.section	.nv.shared.reserved.0,"aw",@nobits
	.weak		__nv_reservedSMEM_offset_0_alias
	.size		__nv_reservedSMEM_offset_0_alias, 0, 64
	.other		__nv_reservedSMEM_offset_0_alias,@"STO_CUDA_RESERVED_SHARED STV_DEFAULT"
__nv_reservedSMEM_offset_0_alias:
	.zero		0
	.zero		64


//--------------------- .nv.constant0.starpufftf_cuda_2d_twiddle --------------------------
	.section	.nv.constant0.starpufftf_cuda_2d_twiddle,"a",@progbits
	.sectionflags	@""
	.align	4
.nv.constant0.starpufftf_cuda_2d_twiddle:
	.zero		936


//--------------------- .nv.constant0.starpufftf_cuda_1d_twiddle --------------------------
	.section	.nv.constant0.starpufftf_cuda_1d_twiddle,"a",@progbits
	.sectionflags	@""
	.align	4
.nv.constant0.starpufftf_cuda_1d_twiddle:
	.zero		920


//--------------------- SYMBOLS --------------------------

	.type		.nv.reservedSmem.offset0,@object
	.size		.nv.reservedSmem.offset0,0x4
